	.headerflags	@"EF_CUDA_TEXMODE_UNIFIED EF_CUDA_64BIT_ADDRESS EF_CUDA_ACCELERATORS EF_CUDA_SM90 EF_CUDA_VIRTUAL_SM(EF_CUDA_SM90)"
	.elftype	@"ET_EXEC"


//--------------------- .nv.info                  --------------------------
	.section	.nv.info,"",@"SHT_CUDA_INFO"
	.align	4


	//----- nvinfo : EIATTR_REGCOUNT
	.align		4
        /*0000*/ 	.byte	0x04, 0x2f
        /*0002*/ 	.short	(.L_3 - .L_2)
	.align		4
.L_2:
        /*0004*/ 	.word	index@(triton_poi_fused_cat_0)
        /*0008*/ 	.word	0x00000016


	//----- nvinfo : EIATTR_MIN_STACK_SIZE
	.align		4
.L_3:
        /*000c*/ 	.byte	0x04, 0x12
        /*000e*/ 	.short	(.L_5 - .L_4)
	.align		4
.L_4:
        /*0010*/ 	.word	index@(triton_poi_fused_cat_0)
        /*0014*/ 	.word	0x00000020


	//----- nvinfo : EIATTR_FRAME_SIZE
	.align		4
.L_5:
        /*0018*/ 	.byte	0x04, 0x11
        /*001a*/ 	.short	(.L_7 - .L_6)
	.align		4
.L_6:
        /*001c*/ 	.word	index@(triton_poi_fused_cat_0)
        /*0020*/ 	.word	0x00000020


	//----- nvinfo : EIATTR_MIN_STACK_SIZE
	.align		4
.L_7:
        /*0024*/ 	.byte	0x04, 0x12
        /*0026*/ 	.short	(.L_9 - .L_8)
	.align		4
.L_8:
        /*0028*/ 	.word	index@(triton_poi_fused_cat_0)
        /*002c*/ 	.word	0x00000020
.L_9:


//--------------------- .nv.info.triton_poi_fused_cat_0 --------------------------
	.section	.nv.info.triton_poi_fused_cat_0,"",@"SHT_CUDA_INFO"
	.sectionflags	@""
	.align	4


	//----- nvinfo : EIATTR_CUDA_API_VERSION
	.align		4
        /*0000*/ 	.byte	0x04, 0x37
        /*0002*/ 	.short	(.L_11 - .L_10)
.L_10:
        /*0004*/ 	.word	0x0000007c


	//----- nvinfo : EIATTR_KPARAM_INFO
	.align		4
.L_11:
        /*0008*/ 	.byte	0x04, 0x17
        /*000a*/ 	.short	(.L_13 - .L_12)
.L_12:
        /*000c*/ 	.word	0x00000000
        /*0010*/ 	.short	0x0002
        /*0012*/ 	.short	0x0010
        /*0014*/ 	.byte	0x00, 0xf0, 0x11, 0x00


	//----- nvinfo : EIATTR_KPARAM_INFO
	.align		4
.L_13:
        /*0018*/ 	.byte	0x04, 0x17
        /*001a*/ 	.short	(.L_15 - .L_14)
.L_14:
        /*001c*/ 	.word	0x00000000
        /*0020*/ 	.short	0x0001
        /*0022*/ 	.short	0x0008
        /*0024*/ 	.byte	0x00, 0xf4, 0x21, 0x00


	//----- nvinfo : EIATTR_KPARAM_INFO
	.align		4
.L_15:
        /*0028*/ 	.byte	0x04, 0x17
        /*002a*/ 	.short	(.L_17 - .L_16)
.L_16:
        /*002c*/ 	.word	0x00000000
        /*0030*/ 	.short	0x0000
        /*0032*/ 	.short	0x0000
        /*0034*/ 	.byte	0x00, 0xf4, 0x21, 0x00


	//----- nvinfo : EIATTR_SPARSE_MMA_MASK
	.align		4
.L_17:
        /*0038*/ 	.byte	0x03, 0x50
        /*003a*/ 	.short	0x0000


	//----- nvinfo : EIATTR_MAXREG_COUNT
	.align		4
        /*003c*/ 	.byte	0x03, 0x1b
        /*003e*/ 	.short	0x00ff


	//----- nvinfo : EIATTR_EXIT_INSTR_OFFSETS
	.align		4
        /*0040*/ 	.byte	0x04, 0x1c
        /*0042*/ 	.short	(.L_19 - .L_18)


	//   ....[0]....
.L_18:
        /*0044*/ 	.word	0x00001ad0


	//   ....[1]....
        /*0048*/ 	.word	0x00001af0


	//----- nvinfo : EIATTR_REQNTID
	.align		4
.L_19:
        /*004c*/ 	.byte	0x04, 0x10
        /*004e*/ 	.short	(.L_21 - .L_20)
.L_20:
        /*0050*/ 	.word	0x00000020
        /*0054*/ 	.word	0x00000001
        /*0058*/ 	.word	0x00000001


	//----- nvinfo : EIATTR_CRS_STACK_SIZE
	.align		4
.L_21:
        /*005c*/ 	.byte	0x04, 0x1e
        /*005e*/ 	.short	(.L_23 - .L_22)
.L_22:
        /*0060*/ 	.word	0x00000000


	//----- nvinfo : EIATTR_CBANK_PARAM_SIZE
	.align		4
.L_23:
        /*0064*/ 	.byte	0x03, 0x19
        /*0066*/ 	.short	0x0014


	//----- nvinfo : EIATTR_PARAM_CBANK
	.align		4
        /*0068*/ 	.byte	0x04, 0x0a
        /*006a*/ 	.short	(.L_25 - .L_24)
	.align		4
.L_24:
        /*006c*/ 	.word	index@(.nv.constant0.triton_poi_fused_cat_0)
        /*0070*/ 	.short	0x0210
        /*0072*/ 	.short	0x0014


	//----- nvinfo : EIATTR_SW_WAR
	.align		4
.L_25:
        /*0074*/ 	.byte	0x04, 0x36
        /*0076*/ 	.short	(.L_27 - .L_26)
.L_26:
        /*0078*/ 	.word	0x00000008
.L_27:


//--------------------- .nv.callgraph             --------------------------
	.section	.nv.callgraph,"",@"SHT_CUDA_CALLGRAPH"
	.align	4
	.sectionentsize	8
	.align		4
        /*0000*/ 	.word	0x00000000
	.align		4
        /*0004*/ 	.word	0xffffffff
	.align		4
        /*0008*/ 	.word	0x00000000
	.align		4
        /*000c*/ 	.word	0xfffffffe
	.align		4
        /*0010*/ 	.word	0x00000000
	.align		4
        /*0014*/ 	.word	0xfffffffd
	.align		4
        /*0018*/ 	.word	0x00000000
	.align		4
        /*001c*/ 	.word	0xfffffffc


//--------------------- .nv.constant4             --------------------------
	.section	.nv.constant4,"a",@progbits
	.align	8
	.align		8
.nv.constant4:
        /*0000*/ 	.dword	_$_str
	.align		8
        /*0008*/ 	.dword	__cudart_i2opi_f


//--------------------- .text.triton_poi_fused_cat_0 --------------------------
	.section	.text.triton_poi_fused_cat_0,"ax",@progbits
	.align	128
        .global         triton_poi_fused_cat_0
        .type           triton_poi_fused_cat_0,@function
        .size           triton_poi_fused_cat_0,(.L_x_13 - triton_poi_fused_cat_0)
        .other          triton_poi_fused_cat_0,@"STO_CUDA_ENTRY STV_DEFAULT"
triton_poi_fused_cat_0:
.text.triton_poi_fused_cat_0:
[----:B------:R-:W0:Y:S01]  /*0000*/  LDC R1, c[0x0][0x28] ;  /* 0x00000a00ff017b82 */ /* 0x000e220000000800 */
[----:B------:R-:W1:Y:S07]  /*0010*/  S2R R3, SR_TID.X ;  /* 0x0000000000037919 */ /* 0x000e6e0000002100 */
[----:B------:R-:W2:Y:S01]  /*0020*/  LDC.64 R12, c[0x0][0x210] ;  /* 0x00008400ff0c7b82 */ /* 0x000ea20000000a00 */
[----:B------:R-:W-:Y:S01]  /*0030*/  ULDC.64 UR4, c[0x0][0x208] ;  /* 0x0000820000047ab9 */ /* 0x000fe20000000a00 */
[----:B0-----:R-:W-:Y:S01]  /*0040*/  VIADD R1, R1, 0xffffffe0 ;  /* 0xffffffe001017836 */ /* 0x001fe20000000000 */
[----:B------:R-:W0:Y:S01]  /*0050*/  S2R R6, SR_CTAID.X ;  /* 0x0000000000067919 */ /* 0x000e220000002500 */
[----:B-1----:R-:W-:-:S02]  /*0060*/  IMAD.SHL.U32 R3, R3, 0x2, RZ ;  /* 0x0000000203037824 */ /* 0x002fc400078e00ff */
[----:B0-----:R-:W-:-:S05]  /*0070*/  IMAD.SHL.U32 R0, R6, 0x40, RZ ;  /* 0x0000004006007824 */ /* 0x001fca00078e00ff */
[----:B------:R-:W-:-:S04]  /*0080*/  LOP3.LUT R11, R0, 0x3e, R3, 0xf8, !PT ;  /* 0x0000003e000b7812 */ /* 0x000fc800078ef803 */
[----:B------:R-:W-:-:S04]  /*0090*/  SHF.R.S32.HI R2, RZ, 0x1f, R11 ;  /* 0x0000001fff027819 */ /* 0x000fc8000001140b */
[----:B------:R-:W-:-:S04]  /*00a0*/  LEA.HI R2, R2, R11, RZ, 0x2 ;  /* 0x0000000b02027211 */ /* 0x000fc800078f10ff */
[----:B------:R-:W-:Y:S02]  /*00b0*/  LOP3.LUT R4, R2, 0xfffffffc, RZ, 0xc0, !PT ;  /* 0xfffffffc02047812 */ /* 0x000fe400078ec0ff */
[----:B------:R-:W-:Y:S01]  /*00c0*/  SHF.R.S32.HI R5, RZ, 0x2, R2 ;  /* 0x00000002ff057819 */ /* 0x000fe20000011402 */
[----:B------:R-:W-:Y:S02]  /*00d0*/  IMAD.MOV.U32 R2, RZ, RZ, RZ ;  /* 0x000000ffff027224 */ /* 0x000fe400078e00ff */
[----:B------:R-:W-:Y:S02]  /*00e0*/  IMAD.IADD R9, R11, 0x1, -R4 ;  /* 0x000000010b097824 */ /* 0x000fe400078e0a04 */
[----:B--2---:R-:W-:-:S03]  /*00f0*/  IMAD.WIDE R12, R5, 0x4, R12 ;  /* 0x00000004050c7825 */ /* 0x004fc600078e020c */
[----:B------:R-:W-:-:S04]  /*0100*/  ISETP.GE.AND P1, PT, R9, 0x2, PT ;  /* 0x000000020900780c */ /* 0x000fc80003f26270 */
[----:B------:R-:W-:-:S13]  /*0110*/  ISETP.LT.AND P0, PT, R11, 0x40, !P1 ;  /* 0x000000400b00780c */ /* 0x000fda0004f01270 */
[----:B------:R-:W2:Y:S01]  /*0120*/  @P0 LDG.E.EL R2, desc[UR4][R12.64] ;  /* 0x000000040c020981 */ /* 0x000ea2000c2e1900 */
[----:B------:R-:W-:-:S06]  /*0130*/  IMAD.MOV.U32 R4, RZ, RZ, RZ ;  /* 0x000000ffff047224 */ /* 0x000fcc00078e00ff */
[----:B------:R-:W3:Y:S01]  /*0140*/  @P0 LDG.E.EL R4, desc[UR4][R12.64] ;  /* 0x000000040c040981 */ /* 0x000ee2000c2e1900 */
[----:B------:R-:W-:Y:S01]  /*0150*/  I2FP.F32.S32 R5, R9 ;  /* 0x0000000900057245 */ /* 0x000fe20000201400 */
[----:B------:R-:W-:Y:S01]  /*0160*/  BSSY B0, `(.L_x_0) ;  /* 0x000005a000007945 */ /* 0x000fe20003800000 */
[----:B------:R-:W-:Y:S02]  /*0170*/  SHF.R.S32.HI R6, RZ, 0x19, R6 ;  /* 0x00000019ff067819 */ /* 0x000fe40000011406 */
[----:B------:R-:W-:Y:S01]  /*0180*/  LOP3.LUT R0, R0, 0x2, R3, 0xf8, !PT ;  /* 0x0000000200007812 */ /* 0x000fe200078ef803 */
[----:B------:R-:W-:Y:S01]  /*0190*/  FMUL R5, R5, -9.2103404998779296875 ;  /* 0xc1135d8e05057820 */ /* 0x000fe20000400000 */
[----:B------:R-:W-:Y:S02]  /*01a0*/  SGXT R3, R6, 0x1 ;  /* 0x000000010603781a */ /* 0x000fe40000000200 */
[----:B------:R-:W-:Y:S01]  /*01b0*/  LOP3.LUT R0, R0, 0x1, RZ, 0xfc, !PT ;  /* 0x0000000100007812 */ /* 0x000fe200078efcff */
[----:B------:R-:W-:-:S03]  /*01c0*/  FMUL R5, R5, 1.4426950216293334961 ;  /* 0x3fb8aa3b05057820 */ /* 0x000fc60000400000 */
[----:B------:R-:W-:Y:S02]  /*01d0*/  LEA.HI R3, R3, R0, RZ, 0x2 ;  /* 0x0000000003037211 */ /* 0x000fe400078f10ff */
[----:B------:R-:W-:Y:S02]  /*01e0*/  FSETP.GEU.AND P2, PT, R5, -126, PT ;  /* 0xc2fc00000500780b */ /* 0x000fe40003f4e000 */
[----:B------:R-:W-:-:S04]  /*01f0*/  LOP3.LUT R3, R3, 0xffffffc4, RZ, 0xc0, !PT ;  /* 0xffffffc403037812 */ /* 0x000fc800078ec0ff */
[----:B------:R-:W-:-:S04]  /*0200*/  IADD3 R10, R0, -R3, RZ ;  /* 0x80000003000a7210 */ /* 0x000fc80007ffe0ff */
[----:B------:R-:W-:-:S03]  /*0210*/  I2FP.F32.S32 R0, R10 ;  /* 0x0000000a00007245 */ /* 0x000fc60000201400 */
[----:B------:R-:W-:Y:S02]  /*0220*/  @!P2 FMUL R5, R5, 0.5 ;  /* 0x3f0000000505a820 */ /* 0x000fe40000400000 */
[----:B------:R-:W-:Y:S02]  /*0230*/  FMUL R0, R0, -9.2103404998779296875 ;  /* 0xc1135d8e00007820 */ /* 0x000fe40000400000 */
[----:B------:R-:W0:Y:S02]  /*0240*/  MUFU.EX2 R8, R5 ;  /* 0x0000000500087308 */ /* 0x000e240000000800 */
[----:B------:R-:W-:Y:S01]  /*0250*/  FMUL R16, R0, 1.4426950216293334961 ;  /* 0x3fb8aa3b00107820 */ /* 0x000fe20000400000 */
[----:B0-----:R-:W-:Y:S01]  /*0260*/  @!P2 FMUL R8, R8, R8 ;  /* 0x000000080808a220 */ /* 0x001fe20000400000 */
[----:B------:R-:W-:Y:S02]  /*0270*/  ISETP.GE.AND P2, PT, R11, 0x40, PT ;  /* 0x000000400b00780c */ /* 0x000fe40003f46270 */
[----:B--2---:R-:W-:-:S05]  /*0280*/  SEL R7, R2, RZ, P0 ;  /* 0x000000ff02077207 */ /* 0x004fca0000000000 */
[----:B------:R-:W-:Y:S01]  /*0290*/  FMUL R8, R7, R8 ;  /* 0x0000000807087220 */ /* 0x000fe20000400000 */
[----:B---3--:R-:W-:-:S03]  /*02a0*/  SEL R19, R4, RZ, P0 ;  /* 0x000000ff04137207 */ /* 0x008fc60000000000 */
[C---:B------:R-:W-:Y:S01]  /*02b0*/  FMUL R2, R8.reuse, 0.63661974668502807617 ;  /* 0x3f22f98308027820 */ /* 0x040fe20000400000 */
[----:B------:R-:W-:-:S05]  /*02c0*/  FADD.FTZ R5, |R8|, -RZ ;  /* 0x800000ff08057221 */ /* 0x000fca0000010200 */
[----:B------:R-:W0:Y:S01]  /*02d0*/  F2I.FTZ.NTZ R2, R2 ;  /* 0x0000000200027305 */ /* 0x000e220000213100 */
[----:B------:R-:W-:Y:S02]  /*02e0*/  FSETP.GE.AND P3, PT, R5, 105615, PT ;  /* 0x47ce47800500780b */ /* 0x000fe40003f66000 */
[----:B0-----:R-:W-:-:S05]  /*02f0*/  I2FP.F32.S32 R3, R2 ;  /* 0x0000000200037245 */ /* 0x001fca0000201400 */
[----:B------:R-:W-:-:S04]  /*0300*/  FFMA.FTZ R6, R3, -1.5707962512969970703, R8 ;  /* 0xbfc90fda03067823 */ /* 0x000fc80000010008 */
[----:B------:R-:W-:-:S04]  /*0310*/  FFMA.FTZ R6, R3, -7.5497894158615963534e-08, R6 ;  /* 0xb3a2216803067823 */ /* 0x000fc80000010006 */
[----:B------:R-:W-:Y:S01]  /*0320*/  FFMA.FTZ R3, R3, -5.3903029534742383927e-15, R6 ;  /* 0xa7c234c503037823 */ /* 0x000fe20000010006 */
[----:B------:R-:W-:Y:S06]  /*0330*/  @!P3 BRA `(.L_x_1) ;  /* 0x0000000000f0b947 */ /* 0x000fec0003800000 */
[----:B------:R-:W-:-:S13]  /*0340*/  FSETP.NEU.AND P0, PT, R5, +INF , PT ;  /* 0x7f8000000500780b */ /* 0x000fda0003f0d000 */
[----:B------:R-:W-:Y:S01]  /*0350*/  @!P0 FMUL.FTZ R3, RZ, R8 ;  /* 0x00000008ff038220 */ /* 0x000fe20000410000 */
[----:B------:R-:W-:Y:S01]  /*0360*/  @!P0 IMAD.MOV.U32 R2, RZ, RZ, RZ ;  /* 0x000000ffff028224 */ /* 0x000fe200078e00ff */
[----:B------:R-:W-:Y:S06]  /*0370*/  @!P0 BRA `(.L_x_1) ;  /* 0x0000000000e08947 */ /* 0x000fec0003800000 */
[----:B------:R-:W-:Y:S01]  /*0380*/  SHF.R.U32.HI R18, RZ, 0x17, R8 ;  /* 0x00000017ff127819 */ /* 0x000fe20000011608 */
[----:B------:R-:W-:Y:S01]  /*0390*/  IMAD.SHL.U32 R3, R8, 0x100, RZ ;  /* 0x0000010008037824 */ /* 0x000fe200078e00ff */
[----:B------:R-:W-:Y:S01]  /*03a0*/  ULDC.64 UR6, c[0x4][0x8] ;  /* 0x0100020000067ab9 */ /* 0x000fe20000000a00 */
[----:B------:R-:W-:Y:S01]  /*03b0*/  IMAD.MOV.U32 R0, RZ, RZ, RZ ;  /* 0x000000ffff007224 */ /* 0x000fe200078e00ff */
[----:B------:R-:W-:Y:S01]  /*03c0*/  LOP3.LUT R2, R18, 0xe0, RZ, 0xc0, !PT ;  /* 0x000000e012027812 */ /* 0x000fe200078ec0ff */
[----:B------:R-:W-:Y:S01]  /*03d0*/  IMAD.MOV.U32 R5, RZ, RZ, RZ ;  /* 0x000000ffff057224 */ /* 0x000fe200078e00ff */
[----:B------:R-:W-:Y:S01]  /*03e0*/  LOP3.LUT R3, R3, 0x80000000, RZ, 0xfc, !PT ;  /* 0x8000000003037812 */ /* 0x000fe200078efcff */
[----:B------:R-:W-:Y:S02]  /*03f0*/  IMAD.MOV.U32 R17, RZ, RZ, RZ ;  /* 0x000000ffff117224 */ /* 0x000fe400078e00ff */
[----:B------:R-:W-:Y:S01]  /*0400*/  VIADD R4, R2, 0xffffff80 ;  /* 0xffffff8002047836 */ /* 0x000fe20000000000 */
[----:B------:R-:W-:-:S04]  /*0410*/  MOV R2, R1 ;  /* 0x0000000100027202 */ /* 0x000fc80000000f00 */
[----:B------:R-:W-:-:S07]  /*0420*/  SHF.R.U32.HI R4, RZ, 0x5, R4 ;  /* 0x00000005ff047819 */ /* 0x000fce0000011604 */
.L_x_2:
[----:B------:R-:W-:-:S04]  /*0430*/  IADD3 R14, P0, R5, UR6, RZ ;  /* 0x00000006050e7c10 */ /* 0x000fc8000ff1e0ff */
[----:B------:R-:W-:-:S06]  /*0440*/  IADD3.X R15, R17, UR7, RZ, P0, !PT ;  /* 0x00000007110f7c10 */ /* 0x000fcc00087fe4ff */
[----:B------:R-:W2:Y:S01]  /*0450*/  LDG.E.CONSTANT R15, desc[UR4][R14.64] ;  /* 0x000000040e0f7981 */ /* 0x000ea2000c1e9900 */
[----:B------:R-:W-:Y:S01]  /*0460*/  IADD3 R5, P3, R5, 0x4, RZ ;  /* 0x0000000405057810 */ /* 0x000fe20007f7e0ff */
[----:B------:R-:W-:Y:S02]  /*0470*/  IMAD.MOV.U32 R6, RZ, RZ, R0 ;  /* 0x000000ffff067224 */ /* 0x000fe400078e0000 */
[----:B------:R-:W-:Y:S01]  /*0480*/  IMAD.MOV.U32 R7, RZ, RZ, RZ ;  /* 0x000000ffff077224 */ /* 0x000fe200078e00ff */
[----:B------:R-:W-:Y:S01]  /*0490*/  ISETP.NE.U32.AND P0, PT, R5, 0x18, PT ;  /* 0x000000180500780c */ /* 0x000fe20003f05070 */
[----:B------:R-:W-:-:S05]  /*04a0*/  IMAD.X R17, RZ, RZ, R17, P3 ;  /* 0x000000ffff117224 */ /* 0x000fca00018e0611 */
[----:B------:R-:W-:Y:S01]  /*04b0*/  ISETP.NE.AND.EX P0, PT, R17, RZ, PT, P0 ;  /* 0x000000ff1100720c */ /* 0x000fe20003f05300 */
[----:B--2---:R-:W-:-:S04]  /*04c0*/  IMAD.WIDE.U32 R6, R3, R15, R6 ;  /* 0x0000000f03067225 */ /* 0x004fc800078e0006 */
[----:B------:R-:W-:Y:S01]  /*04d0*/  IMAD.MOV.U32 R0, RZ, RZ, R7 ;  /* 0x000000ffff007224 */ /* 0x000fe200078e0007 */
[----:B------:R0:W-:Y:S02]  /*04e0*/  STL [R2], R6 ;  /* 0x0000000602007387 */ /* 0x0001e40000100800 */
[----:B0-----:R-:W-:-:S05]  /*04f0*/  VIADD R2, R2, 0x4 ;  /* 0x0000000402027836 */ /* 0x001fca0000000000 */
[----:B------:R-:W-:Y:S05]  /*0500*/  @P0 BRA `(.L_x_2) ;  /* 0xfffffffc00c80947 */ /* 0x000fea000383ffff */
[----:B------:R-:W-:Y:S01]  /*0510*/  LOP3.LUT P0, R6, R18, 0x1f, RZ, 0xc0, !PT ;  /* 0x0000001f12067812 */ /* 0x000fe2000780c0ff */
[----:B------:R-:W-:Y:S01]  /*0520*/  IMAD R14, R4, -0x4, R1 ;  /* 0xfffffffc040e7824 */ /* 0x000fe200078e0201 */
[----:B------:R0:W-:Y:S04]  /*0530*/  STL [R1+0x18], R0 ;  /* 0x0000180001007387 */ /* 0x0001e80000100800 */
[----:B------:R-:W2:Y:S04]  /*0540*/  LDL R2, [R14+0x18] ;  /* 0x000018000e027983 */ /* 0x000ea80000100800 */
[----:B------:R-:W3:Y:S04]  /*0550*/  LDL R3, [R14+0x14] ;  /* 0x000014000e037983 */ /* 0x000ee80000100800 */
[----:B------:R-:W4:Y:S01]  /*0560*/  @P0 LDL R7, [R14+0x10] ;  /* 0x000010000e070983 */ /* 0x000f220000100800 */
[----:B------:R-:W-:Y:S01]  /*0570*/  @P0 IADD3 R4, -R6, 0x20, RZ ;  /* 0x0000002006040810 */ /* 0x000fe20007ffe1ff */
[----:B------:R-:W-:Y:S01]  /*0580*/  UMOV UR6, 0x54442d19 ;  /* 0x54442d1900067882 */ /* 0x000fe20000000000 */
[----:B------:R-:W-:Y:S01]  /*0590*/  UMOV UR7, 0x3bf921fb ;  /* 0x3bf921fb00077882 */ /* 0x000fe20000000000 */
[----:B--2---:R-:W-:-:S02]  /*05a0*/  @P0 SHF.L.U32 R5, R2, R6, RZ ;  /* 0x0000000602050219 */ /* 0x004fc400000006ff */
[----:B---3--:R-:W-:Y:S02]  /*05b0*/  @P0 SHF.L.U32 R6, R3, R6, RZ ;  /* 0x0000000603060219 */ /* 0x008fe400000006ff */
[-C--:B----4-:R-:W-:Y:S02]  /*05c0*/  @P0 SHF.R.U32.HI R7, RZ, R4.reuse, R7 ;  /* 0x00000004ff070219 */ /* 0x090fe40000011607 */
[----:B------:R-:W-:Y:S02]  /*05d0*/  @P0 SHF.R.U32.HI R4, RZ, R4, R3 ;  /* 0x00000004ff040219 */ /* 0x000fe40000011603 */
[----:B------:R-:W-:-:S03]  /*05e0*/  @P0 IADD3 R3, R6, R7, RZ ;  /* 0x0000000706030210 */ /* 0x000fc60007ffe0ff */
[----:B------:R-:W-:-:S05]  /*05f0*/  @P0 IMAD.IADD R2, R5, 0x1, R4 ;  /* 0x0000000105020824 */ /* 0x000fca00078e0204 */
[C---:B------:R-:W-:Y:S01]  /*0600*/  SHF.L.W.U32.HI R15, R3.reuse, 0x2, R2 ;  /* 0x00000002030f7819 */ /* 0x040fe20000010e02 */
[----:B------:R-:W-:-:S03]  /*0610*/  IMAD.SHL.U32 R3, R3, 0x4, RZ ;  /* 0x0000000403037824 */ /* 0x000fc600078e00ff */
[----:B0-----:R-:W-:-:S04]  /*0620*/  SHF.R.S32.HI R0, RZ, 0x1f, R15 ;  /* 0x0000001fff007819 */ /* 0x001fc8000001140f */
[C---:B------:R-:W-:Y:S02]  /*0630*/  LOP3.LUT R6, R0.reuse, R3, RZ, 0x3c, !PT ;  /* 0x0000000300067212 */ /* 0x040fe400078e3cff */
[----:B------:R-:W-:-:S04]  /*0640*/  LOP3.LUT R7, R0, R15, RZ, 0x3c, !PT ;  /* 0x0000000f00077212 */ /* 0x000fc800078e3cff */
[----:B------:R-:W0:Y:S01]  /*0650*/  I2F.F64.S64 R4, R6 ;  /* 0x0000000600047312 */ /* 0x000e220000301c00 */
[----:B------:R-:W-:Y:S02]  /*0660*/  ISETP.GE.AND P0, PT, R8, RZ, PT ;  /* 0x000000ff0800720c */ /* 0x000fe40003f06270 */
[----:B------:R-:W-:Y:S01]  /*0670*/  SHF.R.U32.HI R2, RZ, 0x1e, R2 ;  /* 0x0000001eff027819 */ /* 0x000fe20000011602 */
[----:B0-----:R-:W-:-:S03]  /*0680*/  DMUL R4, R4, UR6 ;  /* 0x0000000604047c28 */ /* 0x001fc60008000000 */
[C---:B------:R-:W-:Y:S02]  /*0690*/  LEA.HI R2, R15.reuse, R2, RZ, 0x1 ;  /* 0x000000020f027211 */ /* 0x040fe400078f08ff */
[----:B------:R-:W-:-:S05]  /*06a0*/  LOP3.LUT R8, R15, R8, RZ, 0x3c, !PT ;  /* 0x000000080f087212 */ /* 0x000fca00078e3cff */
[----:B------:R-:W0:Y:S01]  /*06b0*/  F2F.F32.F64 R4, R4 ;  /* 0x0000000400047310 */ /* 0x000e220000301000 */
[----:B------:R-:W-:Y:S01]  /*06c0*/  ISETP.GE.AND P3, PT, R8, RZ, PT ;  /* 0x000000ff0800720c */ /* 0x000fe20003f66270 */
[----:B------:R-:W-:-:S04]  /*06d0*/  IMAD.MOV R0, RZ, RZ, -R2 ;  /* 0x000000ffff007224 */ /* 0x000fc800078e0a02 */
[----:B------:R-:W-:Y:S01]  /*06e0*/  @!P0 IMAD.MOV.U32 R2, RZ, RZ, R0 ;  /* 0x000000ffff028224 */ /* 0x000fe200078e0000 */
[----:B0-----:R-:W-:-:S07]  /*06f0*/  FSEL R3, -R4, R4, !P3 ;  /* 0x0000000404037208 */ /* 0x001fce0005800100 */
.L_x_1:
[----:B------:R-:W-:Y:S05]  /*0700*/  BSYNC B0 ;  /* 0x0000000000007941 */ /* 0x000fea0003800000 */
.L_x_0:
[----:B------:R-:W-:Y:S01]  /*0710*/  FSETP.GEU.AND P0, PT, R16, -126, PT ;  /* 0xc2fc00001000780b */ /* 0x000fe20003f0e000 */
[----:B------:R-:W-:Y:S01]  /*0720*/  FMUL.FTZ R7, R3, R3 ;  /* 0x0000000303077220 */ /* 0x000fe20000410000 */
[C---:B------:R-:W-:Y:S01]  /*0730*/  LOP3.LUT R0, R2.reuse, 0x1, RZ, 0xc0, !PT ;  /* 0x0000000102007812 */ /* 0x040fe200078ec0ff */
[----:B------:R-:W-:Y:S01]  /*0740*/  IMAD.MOV.U32 R5, RZ, RZ, 0x3c0885e4 ;  /* 0x3c0885e4ff057424 */ /* 0x000fe200078e00ff */
[----:B------:R-:W-:Y:S01]  /*0750*/  LOP3.LUT P3, RZ, R2, 0x2, RZ, 0xc0, !PT ;  /* 0x0000000202ff7812 */ /* 0x000fe2000786c0ff */
[----:B------:R-:W-:Y:S08]  /*0760*/  BSSY B0, `(.L_x_3) ;  /* 0x0000057000007945 */ /* 0x000ff00003800000 */
[----:B------:R-:W-:-:S04]  /*0770*/  @!P0 FMUL R16, R16, 0.5 ;  /* 0x3f00000010108820 */ /* 0x000fc80000400000 */
[----:B------:R-:W0:Y:S02]  /*0780*/  MUFU.EX2 R14, R16 ;  /* 0x00000010000e7308 */ /* 0x000e240000000800 */
[----:B0-----:R-:W-:Y:S01]  /*0790*/  @!P0 FMUL R14, R14, R14 ;  /* 0x0000000e0e0e8220 */ /* 0x001fe20000400000 */
[----:B------:R-:W-:Y:S01]  /*07a0*/  ISETP.NE.U32.AND P0, PT, R0, 0x1, PT ;  /* 0x000000010000780c */ /* 0x000fe20003f05070 */
[----:B------:R-:W-:Y:S02]  /*07b0*/  IMAD.MOV.U32 R0, RZ, RZ, -0x46b2bead ;  /* 0xb94d4153ff007424 */ /* 0x000fe400078e00ff */
[----:B------:R-:W-:-:S04]  /*07c0*/  FMUL R14, R19, R14 ;  /* 0x0000000e130e7220 */ /* 0x000fc80000400000 */
[----:B------:R-:W-:-:S04]  /*07d0*/  FMUL R6, R14, 0.63661974668502807617 ;  /* 0x3f22f9830e067820 */ /* 0x000fc80000400000 */
[----:B------:R0:W1:Y:S02]  /*07e0*/  F2I.FTZ.NTZ R8, R6 ;  /* 0x0000000600087305 */ /* 0x0000640000213100 */
[----:B------:R-:W-:Y:S01]  /*07f0*/  @!P0 IMAD.MOV.U32 R4, RZ, RZ, 0x37cbac00 ;  /* 0x37cbac00ff048424 */ /* 0x000fe200078e00ff */
[----:B------:R-:W-:-:S03]  /*0800*/  @!P0 MOV R5, 0x3d2aaabb ;  /* 0x3d2aaabb00058802 */ /* 0x000fc60000000f00 */
[C---:B------:R-:W-:Y:S01]  /*0810*/  @!P0 FFMA.FTZ R0, R7.reuse, R4, -0.0013887860113754868507 ;  /* 0xbab607ed07008423 */ /* 0x040fe20000010004 */
[----:B------:R-:W-:Y:S02]  /*0820*/  IMAD.MOV.U32 R4, RZ, RZ, -0x41d55558 ;  /* 0xbe2aaaa8ff047424 */ /* 0x000fe400078e00ff */
[----:B0-----:R-:W-:Y:S01]  /*0830*/  FADD.FTZ R6, |R14|, -RZ ;  /* 0x800000ff0e067221 */ /* 0x001fe20000010200 */
[----:B------:R-:W-:Y:S01]  /*0840*/  FFMA.FTZ R5, R7, R0, R5 ;  /* 0x0000000007057223 */ /* 0x000fe20000010005 */
[----:B------:R-:W-:Y:S01]  /*0850*/  @!P0 IMAD.MOV.U32 R4, RZ, RZ, -0x41000001 ;  /* 0xbeffffffff048424 */ /* 0x000fe200078e00ff */
[----:B------:R-:W-:Y:S02]  /*0860*/  FSEL R0, R3, 1, P0 ;  /* 0x3f80000003007808 */ /* 0x000fe40000000000 */
[----:B------:R-:W-:Y:S01]  /*0870*/  FSETP.GE.AND P0, PT, R6, 105615, PT ;  /* 0x47ce47800600780b */ /* 0x000fe20003f06000 */
[C---:B------:R-:W-:Y:S01]  /*0880*/  FFMA.FTZ R5, R7.reuse, R5, R4 ;  /* 0x0000000507057223 */ /* 0x040fe20000010004 */
[----:B-1----:R-:W-:Y:S01]  /*0890*/  I2FP.F32.S32 R3, R8 ;  /* 0x0000000800037245 */ /* 0x002fe20000201400 */
[----:B------:R-:W-:-:S04]  /*08a0*/  FFMA.FTZ R7, R7, R0, RZ ;  /* 0x0000000007077223 */ /* 0x000fc800000100ff */
[----:B------:R-:W-:Y:S01]  /*08b0*/  FFMA.FTZ R2, R3, -1.5707962512969970703, R14 ;  /* 0xbfc90fda03027823 */ /* 0x000fe2000001000e */
[----:B------:R-:W-:-:S03]  /*08c0*/  FFMA.FTZ R0, R7, R5, R0 ;  /* 0x0000000507007223 */ /* 0x000fc60000010000 */
[----:B------:R-:W-:Y:S01]  /*08d0*/  FFMA.FTZ R2, R3, -7.5497894158615963534e-08, R2 ;  /* 0xb3a2216803027823 */ /* 0x000fe20000010002 */
[----:B------:R-:W-:-:S03]  /*08e0*/  @P3 FFMA.FTZ R0, R0, -1, RZ ;  /* 0xbf80000000003823 */ /* 0x000fc600000100ff */
        /* <DEDUP_REMOVED lines=8> */
[----:B------:R-:W-:Y:S01]  /*0970*/  HFMA2.MMA R8, -RZ, RZ, 0, 0 ;  /* 0x00000000ff087435 */ /* 0x000fe200000001ff */
[----:B------:R-:W-:Y:S01]  /*0980*/  IMAD.MOV.U32 R2, RZ, RZ, RZ ;  /* 0x000000ffff027224 */ /* 0x000fe200078e00ff */
[----:B------:R-:W-:Y:S01]  /*0990*/  LOP3.LUT R3, R18, 0xe0, RZ, 0xc0, !PT ;  /* 0x000000e012037812 */ /* 0x000fe200078ec0ff */
[----:B------:R-:W-:Y:S01]  /*09a0*/  IMAD.MOV.U32 R15, RZ, RZ, RZ ;  /* 0x000000ffff0f7224 */ /* 0x000fe200078e00ff */
[----:B------:R-:W-:Y:S01]  /*09b0*/  LOP3.LUT R5, R5, 0x80000000, RZ, 0xfc, !PT ;  /* 0x8000000005057812 */ /* 0x000fe200078efcff */
[----:B------:R-:W-:Y:S02]  /*09c0*/  ULDC.64 UR6, c[0x4][0x8] ;  /* 0x0100020000067ab9 */ /* 0x000fe40000000a00 */
[----:B------:R-:W-:Y:S02]  /*09d0*/  VIADD R4, R3, 0xffffff80 ;  /* 0xffffff8003047836 */ /* 0x000fe40000000000 */
[----:B------:R-:W-:-:S03]  /*09e0*/  IMAD.MOV.U32 R3, RZ, RZ, R1 ;  /* 0x000000ffff037224 */ /* 0x000fc600078e0001 */
[----:B------:R-:W-:-:S07]  /*09f0*/  SHF.R.U32.HI R4, RZ, 0x5, R4 ;  /* 0x00000005ff047819 */ /* 0x000fce0000011604 */
.L_x_5:
[----:B------:R-:W-:-:S04]  /*0a00*/  IADD3 R16, P0, R8, UR6, RZ ;  /* 0x0000000608107c10 */ /* 0x000fc8000ff1e0ff */
[----:B------:R-:W-:-:S06]  /*0a10*/  IADD3.X R17, R15, UR7, RZ, P0, !PT ;  /* 0x000000070f117c10 */ /* 0x000fcc00087fe4ff */
[----:B------:R-:W2:Y:S01]  /*0a20*/  LDG.E.CONSTANT R17, desc[UR4][R16.64] ;  /* 0x0000000410117981 */ /* 0x000ea2000c1e9900 */
[----:B------:R-:W-:Y:S01]  /*0a30*/  IADD3 R8, P3, R8, 0x4, RZ ;  /* 0x0000000408087810 */ /* 0x000fe20007f7e0ff */
[----:B------:R-:W-:Y:S02]  /*0a40*/  IMAD.MOV.U32 R6, RZ, RZ, R2 ;  /* 0x000000ffff067224 */ /* 0x000fe400078e0002 */
[----:B------:R-:W-:Y:S01]  /*0a50*/  IMAD.MOV.U32 R7, RZ, RZ, RZ ;  /* 0x000000ffff077224 */ /* 0x000fe200078e00ff */
[----:B------:R-:W-:Y:S02]  /*0a60*/  ISETP.NE.U32.AND P0, PT, R8, 0x18, PT ;  /* 0x000000180800780c */ /* 0x000fe40003f05070 */
[----:B------:R-:W-:-:S04]  /*0a70*/  IADD3.X R15, RZ, R15, RZ, P3, !PT ;  /* 0x0000000fff0f7210 */ /* 0x000fc80001ffe4ff */
        /* <DEDUP_REMOVED lines=18> */
[----:B------:R-:W-:-:S03]  /*0ba0*/  @P0 SHF.R.U32.HI R5, RZ, R5, R4 ;  /* 0x00000005ff050219 */ /* 0x000fc60000011604 */
[----:B------:R-:W-:Y:S02]  /*0bb0*/  @P0 IMAD.IADD R4, R7, 0x1, R8 ;  /* 0x0000000107040824 */ /* 0x000fe400078e0208 */
[----:B------:R-:W-:-:S05]  /*0bc0*/  @P0 IMAD.IADD R3, R6, 0x1, R5 ;  /* 0x0000000106030824 */ /* 0x000fca00078e0205 */
[C---:B------:R-:W-:Y:S01]  /*0bd0*/  SHF.L.W.U32.HI R8, R4.reuse, 0x2, R3 ;  /* 0x0000000204087819 */ /* 0x040fe20000010e03 */
[----:B------:R-:W-:-:S03]  /*0be0*/  IMAD.SHL.U32 R4, R4, 0x4, RZ ;  /* 0x0000000404047824 */ /* 0x000fc600078e00ff */
[----:B------:R-:W-:-:S04]  /*0bf0*/  SHF.R.S32.HI R5, RZ, 0x1f, R8 ;  /* 0x0000001fff057819 */ /* 0x000fc80000011408 */
[C---:B------:R-:W-:Y:S02]  /*0c00*/  LOP3.LUT R6, R5.reuse, R4, RZ, 0x3c, !PT ;  /* 0x0000000405067212 */ /* 0x040fe400078e3cff */
[----:B------:R-:W-:-:S04]  /*0c10*/  LOP3.LUT R7, R5, R8, RZ, 0x3c, !PT ;  /* 0x0000000805077212 */ /* 0x000fc800078e3cff */
[----:B------:R-:W1:Y:S01]  /*0c20*/  I2F.F64.S64 R4, R6 ;  /* 0x0000000600047312 */ /* 0x000e620000301c00 */
[----:B------:R-:W-:Y:S02]  /*0c30*/  ISETP.GE.AND P0, PT, R14, RZ, PT ;  /* 0x000000ff0e00720c */ /* 0x000fe40003f06270 */
[----:B------:R-:W-:Y:S01]  /*0c40*/  SHF.R.U32.HI R3, RZ, 0x1e, R3 ;  /* 0x0000001eff037819 */ /* 0x000fe20000011603 */
[----:B-1----:R-:W-:Y:S01]  /*0c50*/  DMUL R4, R4, UR6 ;  /* 0x0000000604047c28 */ /* 0x002fe20008000000 */
[C---:B------:R-:W-:Y:S02]  /*0c60*/  LOP3.LUT R14, R8.reuse, R14, RZ, 0x3c, !PT ;  /* 0x0000000e080e7212 */ /* 0x040fe400078e3cff */
[----:B------:R-:W-:-:S07]  /*0c70*/  LEA.HI R8, R8, R3, RZ, 0x1 ;  /* 0x0000000308087211 */ /* 0x000fce00078f08ff */
[----:B------:R-:W1:Y:S01]  /*0c80*/  F2F.F32.F64 R4, R4 ;  /* 0x0000000400047310 */ /* 0x000e620000301000 */
[----:B0-----:R-:W-:Y:S02]  /*0c90*/  IADD3 R2, -R8, RZ, RZ ;  /* 0x000000ff08027210 */ /* 0x001fe40007ffe1ff */
[----:B------:R-:W-:-:S03]  /*0ca0*/  ISETP.GE.AND P3, PT, R14, RZ, PT ;  /* 0x000000ff0e00720c */ /* 0x000fc60003f66270 */
[----:B------:R-:W-:Y:S01]  /*0cb0*/  @!P0 IMAD.MOV.U32 R8, RZ, RZ, R2 ;  /* 0x000000ffff088224 */ /* 0x000fe200078e0002 */
[----:B-1----:R-:W-:-:S09]  /*0cc0*/  FSEL R2, -R4, R4, !P3 ;  /* 0x0000000404027208 */ /* 0x002fd20005800100 */
.L_x_4:
[----:B------:R-:W-:Y:S05]  /*0cd0*/  BSYNC B0 ;  /* 0x0000000000007941 */ /* 0x000fea0003800000 */
.L_x_3:
[----:B------:R-:W-:Y:S01]  /*0ce0*/  ISETP.GT.AND P0, PT, R9, 0x1, !P2 ;  /* 0x000000010900780c */ /* 0x000fe20005704270 */
[----:B------:R-:W-:-:S12]  /*0cf0*/  IMAD.MOV.U32 R4, RZ, RZ, RZ ;  /* 0x000000ffff047224 */ /* 0x000fd800078e00ff */
[----:B------:R-:W2:Y:S01]  /*0d00*/  @P0 LDG.E.EL R4, desc[UR4][R12.64] ;  /* 0x000000040c040981 */ /* 0x000ea2000c2e1900 */
[----:B------:R-:W-:-:S06]  /*0d10*/  IMAD.MOV.U32 R6, RZ, RZ, RZ ;  /* 0x000000ffff067224 */ /* 0x000fcc00078e00ff */
[----:B------:R0:W3:Y:S01]  /*0d20*/  @P0 LDG.E.EL R6, desc[UR4][R12.64] ;  /* 0x000000040c060981 */ /* 0x0000e2000c2e1900 */
[----:B------:R-:W-:Y:S01]  /*0d30*/  VIADD R9, R9, 0xfffffffe ;  /* 0xfffffffe09097836 */ /* 0x000fe20000000000 */
[----:B------:R-:W-:Y:S01]  /*0d40*/  LOP3.LUT R3, R8, 0x1, RZ, 0xc0, !PT ;  /* 0x0000000108037812 */ /* 0x000fe200078ec0ff */
[----:B------:R-:W-:Y:S01]  /*0d50*/  VIADD R10, R10, 0xfffffffe ;  /* 0xfffffffe0a0a7836 */ /* 0x000fe20000000000 */
[----:B------:R-:W-:Y:S02]  /*0d60*/  BSSY B0, `(.L_x_6) ;  /* 0x0000062000007945 */ /* 0x000fe40003800000 */
[----:B------:R-:W-:Y:S02]  /*0d70*/  I2FP.F32.S32 R9, R9 ;  /* 0x0000000900097245 */ /* 0x000fe40000201400 */
[----:B------:R-:W-:Y:S01]  /*0d80*/  ISETP.NE.U32.AND P4, PT, R3, 0x1, PT ;  /* 0x000000010300780c */ /* 0x000fe20003f85070 */
[----:B------:R-:W-:Y:S02]  /*0d90*/  IMAD.MOV.U32 R3, RZ, RZ, -0x46b2bead ;  /* 0xb94d4153ff037424 */ /* 0x000fe400078e00ff */
[C---:B0-----:R-:W-:Y:S01]  /*0da0*/  FMUL.FTZ R12, R2.reuse, R2 ;  /* 0x00000002020c7220 */ /* 0x041fe20000410000 */
[----:B------:R-:W-:Y:S01]  /*0db0*/  FMUL R9, R9, -9.2103404998779296875 ;  /* 0xc1135d8e09097820 */ /* 0x000fe20000400000 */
[----:B------:R-:W-:-:S02]  /*0dc0*/  FSEL R2, R2, 1, P4 ;  /* 0x3f80000002027808 */ /* 0x000fc40002000000 */
[----:B------:R-:W-:Y:S01]  /*0dd0*/  I2FP.F32.S32 R10, R10 ;  /* 0x0000000a000a7245 */ /* 0x000fe20000201400 */
[----:B------:R-:W-:-:S04]  /*0de0*/  FMUL R5, R9, 1.4426950216293334961 ;  /* 0x3fb8aa3b09057820 */ /* 0x000fc80000400000 */
[----:B------:R-:W-:Y:S01]  /*0df0*/  FMUL R10, R10, -9.2103404998779296875 ;  /* 0xc1135d8e0a0a7820 */ /* 0x000fe20000400000 */
[----:B------:R-:W-:Y:S01]  /*0e00*/  FSETP.GEU.AND P3, PT, R5, -126, PT ;  /* 0xc2fc00000500780b */ /* 0x000fe20003f6e000 */
[----:B------:R-:W-:Y:S02]  /*0e10*/  @!P4 IMAD.MOV.U32 R15, RZ, RZ, 0x37cbac00 ;  /* 0x37cbac00ff0fc424 */ /* 0x000fe400078e00ff */
[----:B------:R-:W-:Y:S02]  /*0e20*/  FMUL R16, R10, 1.4426950216293334961 ;  /* 0x3fb8aa3b0a107820 */ /* 0x000fe40000400000 */
[----:B------:R-:W-:-:S08]  /*0e30*/  @!P4 FFMA.FTZ R3, R12, R15, -0.0013887860113754868507 ;  /* 0xbab607ed0c03c423 */ /* 0x000fd0000001000f */
[----:B------:R-:W-:-:S04]  /*0e40*/  @!P3 FMUL R5, R5, 0.5 ;  /* 0x3f0000000505b820 */ /* 0x000fc80000400000 */
[----:B------:R0:W1:Y:S02]  /*0e50*/  MUFU.EX2 R9, R5 ;  /* 0x0000000500097308 */ /* 0x0000640000000800 */
[----:B0-----:R-:W-:Y:S02]  /*0e60*/  IMAD.MOV.U32 R5, RZ, RZ, -0x41d55558 ;  /* 0xbe2aaaa8ff057424 */ /* 0x001fe400078e00ff */
[----:B------:R-:W-:Y:S02]  /*0e70*/  @!P4 IMAD.MOV.U32 R5, RZ, RZ, -0x41000001 ;  /* 0xbeffffffff05c424 */ /* 0x000fe400078e00ff */
[----:B-1----:R-:W-:Y:S01]  /*0e80*/  @!P3 FMUL R9, R9, R9 ;  /* 0x000000090909b220 */ /* 0x002fe20000400000 */
[----:B------:R-:W-:Y:S02]  /*0e90*/  LOP3.LUT P3, RZ, R8, 0x2, RZ, 0xc0, !PT ;  /* 0x0000000208ff7812 */ /* 0x000fe4000786c0ff */
[----:B--2---:R-:W-:-:S05]  /*0ea0*/  SEL R4, R4, RZ, P0 ;  /* 0x000000ff04047207 */ /* 0x004fca0000000000 */
[----:B------:R-:W-:Y:S01]  /*0eb0*/  FMUL R9, R4, R9 ;  /* 0x0000000904097220 */ /* 0x000fe20000400000 */
[----:B------:R-:W-:Y:S01]  /*0ec0*/  MOV R4, 0x3c0885e4 ;  /* 0x3c0885e400047802 */ /* 0x000fe20000000f00 */
[----:B------:R-:W-:Y:S01]  /*0ed0*/  @!P4 IMAD.MOV.U32 R4, RZ, RZ, 0x3d2aaabb ;  /* 0x3d2aaabbff04c424 */ /* 0x000fe200078e00ff */
[----:B---3--:R-:W-:Y:S01]  /*0ee0*/  SEL R17, R6, RZ, P0 ;  /* 0x000000ff06117207 */ /* 0x008fe20000000000 */
[C---:B------:R-:W-:Y:S01]  /*0ef0*/  FMUL R7, R9.reuse, 0.63661974668502807617 ;  /* 0x3f22f98309077820 */ /* 0x040fe20000400000 */
[----:B------:R-:W-:Y:S01]  /*0f00*/  FADD.FTZ R14, |R9|, -RZ ;  /* 0x800000ff090e7221 */ /* 0x000fe20000010200 */
[----:B------:R-:W-:Y:S02]  /*0f10*/  FFMA.FTZ R4, R12, R3, R4 ;  /* 0x000000030c047223 */ /* 0x000fe40000010004 */
[----:B------:R0:W1:Y:S02]  /*0f20*/  F2I.FTZ.NTZ R13, R7 ;  /* 0x00000007000d7305 */ /* 0x0000640000213100 */
[----:B------:R-:W-:Y:S01]  /*0f30*/  FSETP.GE.AND P4, PT, R14, 105615, PT ;  /* 0x47ce47800e00780b */ /* 0x000fe20003f86000 */
[C---:B------:R-:W-:Y:S01]  /*0f40*/  FFMA.FTZ R5, R12.reuse, R4, R5 ;  /* 0x000000040c057223 */ /* 0x040fe20000010005 */
[----:B0-----:R-:W-:-:S04]  /*0f50*/  FFMA.FTZ R7, R12, R2, RZ ;  /* 0x000000020c077223 */ /* 0x001fc800000100ff */
[----:B------:R-:W-:Y:S01]  /*0f60*/  FFMA.FTZ R2, R7, R5, R2 ;  /* 0x0000000507027223 */ /* 0x000fe20000010002 */
[----:B-1----:R-:W-:-:S03]  /*0f70*/  I2FP.F32.S32 R8, R13 ;  /* 0x0000000d00087245 */ /* 0x002fc60000201400 */
[----:B------:R-:W-:Y:S02]  /*0f80*/  @P3 FFMA.FTZ R2, R2, -1, RZ ;  /* 0xbf80000002023823 */ /* 0x000fe400000100ff */
[----:B------:R-:W-:-:S04]  /*0f90*/  FFMA.FTZ R3, R8, -1.5707962512969970703, R9 ;  /* 0xbfc90fda08037823 */ /* 0x000fc80000010009 */
[----:B------:R-:W-:-:S04]  /*0fa0*/  FFMA.FTZ R3, R8, -7.5497894158615963534e-08, R3 ;  /* 0xb3a2216808037823 */ /* 0x000fc80000010003 */
[----:B------:R-:W-:Y:S01]  /*0fb0*/  FFMA.FTZ R3, R8, -5.3903029534742383927e-15, R3 ;  /* 0xa7c234c508037823 */ /* 0x000fe20000010003 */
[----:B------:R-:W-:Y:S06]  /*0fc0*/  @!P4 BRA `(.L_x_7) ;  /* 0x0000000000ecc947 */ /* 0x000fec0003800000 */
[----:B------:R-:W-:-:S13]  /*0fd0*/  FSETP.NEU.AND P0, PT, R14, +INF , PT ;  /* 0x7f8000000e00780b */ /* 0x000fda0003f0d000 */
[----:B------:R-:W-:Y:S01]  /*0fe0*/  @!P0 FMUL.FTZ R3, RZ, R9 ;  /* 0x00000009ff038220 */ /* 0x000fe20000410000 */
[----:B------:R-:W-:Y:S01]  /*0ff0*/  @!P0 MOV R13, RZ ;  /* 0x000000ff000d8202 */ /* 0x000fe20000000f00 */
        /* <DEDUP_REMOVED lines=12> */
.L_x_8:
[----:B------:R-:W-:-:S04]  /*10c0*/  IADD3 R14, P0, R7, UR6, RZ ;  /* 0x00000006070e7c10 */ /* 0x000fc8000ff1e0ff */
[----:B------:R-:W-:-:S05]  /*10d0*/  IADD3.X R15, R8, UR7, RZ, P0, !PT ;  /* 0x00000007080f7c10 */ /* 0x000fca00087fe4ff */
[----:B------:R-:W2:Y:S01]  /*10e0*/  LDG.E.CONSTANT R13, desc[UR4][R14.64] ;  /* 0x000000040e0d7981 */ /* 0x000ea2000c1e9900 */
[----:B------:R-:W-:Y:S01]  /*10f0*/  IADD3 R7, P3, R7, 0x4, RZ ;  /* 0x0000000407077810 */ /* 0x000fe20007f7e0ff */
[----:B------:R-:W-:-:S03]  /*1100*/  IMAD.MOV.U32 R5, RZ, RZ, RZ ;  /* 0x000000ffff057224 */ /* 0x000fc600078e00ff */
        /* <DEDUP_REMOVED lines=18> */
[-C--:B----4-:R-:W-:Y:S02]  /*1230*/  @P0 SHF.R.U32.HI R10, RZ, R5.reuse, R8 ;  /* 0x00000005ff0a0219 */ /* 0x090fe40000011608 */
[----:B---3--:R-:W-:Y:S02]  /*1240*/  @P0 SHF.R.U32.HI R8, RZ, R5, R6 ;  /* 0x00000005ff080219 */ /* 0x008fe40000011606 */
[----:B------:R-:W-:-:S03]  /*1250*/  @P0 SHF.L.U32 R5, R6, R13, RZ ;  /* 0x0000000d06050219 */ /* 0x000fc600000006ff */
[----:B------:R-:W-:Y:S01]  /*1260*/  @P0 IMAD.IADD R3, R7, 0x1, R8 ;  /* 0x0000000107030824 */ /* 0x000fe200078e0208 */
[----:B------:R-:W-:-:S04]  /*1270*/  @P0 IADD3 R6, R5, R10, RZ ;  /* 0x0000000a05060210 */ /* 0x000fc80007ffe0ff */
[C---:B------:R-:W-:Y:S01]  /*1280*/  SHF.L.W.U32.HI R8, R6.reuse, 0x2, R3 ;  /* 0x0000000206087819 */ /* 0x040fe20000010e03 */
[----:B------:R-:W-:-:S03]  /*1290*/  IMAD.SHL.U32 R6, R6, 0x4, RZ ;  /* 0x0000000406067824 */ /* 0x000fc600078e00ff */
[----:B------:R-:W-:-:S04]  /*12a0*/  SHF.R.S32.HI R5, RZ, 0x1f, R8 ;  /* 0x0000001fff057819 */ /* 0x000fc80000011408 */
[C---:B------:R-:W-:Y:S02]  /*12b0*/  LOP3.LUT R6, R5.reuse, R6, RZ, 0x3c, !PT ;  /* 0x0000000605067212 */ /* 0x040fe400078e3cff */
[----:B------:R-:W-:-:S04]  /*12c0*/  LOP3.LUT R7, R5, R8, RZ, 0x3c, !PT ;  /* 0x0000000805077212 */ /* 0x000fc800078e3cff */
[----:B0-----:R-:W0:Y:S01]  /*12d0*/  I2F.F64.S64 R4, R6 ;  /* 0x0000000600047312 */ /* 0x001e220000301c00 */
[----:B------:R-:W-:Y:S02]  /*12e0*/  ISETP.GE.AND P0, PT, R9, RZ, PT ;  /* 0x000000ff0900720c */ /* 0x000fe40003f06270 */
[----:B------:R-:W-:Y:S01]  /*12f0*/  SHF.R.U32.HI R3, RZ, 0x1e, R3 ;  /* 0x0000001eff037819 */ /* 0x000fe20000011603 */
[----:B0-----:R-:W-:-:S03]  /*1300*/  DMUL R4, R4, UR6 ;  /* 0x0000000604047c28 */ /* 0x001fc60008000000 */
[C---:B------:R-:W-:Y:S02]  /*1310*/  LEA.HI R13, R8.reuse, R3, RZ, 0x1 ;  /* 0x00000003080d7211 */ /* 0x040fe400078f08ff */
[----:B------:R-:W-:-:S05]  /*1320*/  LOP3.LUT R9, R8, R9, RZ, 0x3c, !PT ;  /* 0x0000000908097212 */ /* 0x000fca00078e3cff */
[----:B------:R-:W0:Y:S01]  /*1330*/  F2F.F32.F64 R4, R4 ;  /* 0x0000000400047310 */ /* 0x000e220000301000 */
[----:B------:R-:W-:Y:S01]  /*1340*/  IMAD.MOV R3, RZ, RZ, -R13 ;  /* 0x000000ffff037224 */ /* 0x000fe200078e0a0d */
[----:B------:R-:W-:-:S03]  /*1350*/  ISETP.GE.AND P3, PT, R9, RZ, PT ;  /* 0x000000ff0900720c */ /* 0x000fc60003f66270 */
[----:B------:R-:W-:Y:S01]  /*1360*/  @!P0 IMAD.MOV.U32 R13, RZ, RZ, R3 ;  /* 0x000000ffff0d8224 */ /* 0x000fe200078e0003 */
[----:B0-----:R-:W-:-:S09]  /*1370*/  FSEL R3, -R4, R4, !P3 ;  /* 0x0000000404037208 */ /* 0x001fd20005800100 */
.L_x_7:
[----:B------:R-:W-:Y:S05]  /*1380*/  BSYNC B0 ;  /* 0x0000000000007941 */ /* 0x000fea0003800000 */
.L_x_6:
[----:B------:R-:W-:Y:S01]  /*1390*/  FSETP.GEU.AND P0, PT, R16, -126, PT ;  /* 0xc2fc00001000780b */ /* 0x000fe20003f0e000 */
[----:B------:R-:W-:Y:S01]  /*13a0*/  FMUL.FTZ R9, R3, R3 ;  /* 0x0000000303097220 */ /* 0x000fe20000410000 */
[C---:B------:R-:W-:Y:S01]  /*13b0*/  LOP3.LUT R4, R13.reuse, 0x1, RZ, 0xc0, !PT ;  /* 0x000000010d047812 */ /* 0x040fe200078ec0ff */
[----:B------:R-:W-:Y:S01]  /*13c0*/  VIADD R13, R13, 0x1 ;  /* 0x000000010d0d7836 */ /* 0x000fe20000000000 */
[----:B------:R-:W-:Y:S01]  /*13d0*/  BSSY B0, `(.L_x_9) ;  /* 0x0000059000007945 */ /* 0x000fe20003800000 */
[----:B------:R-:W-:-:S03]  /*13e0*/  IMAD.MOV.U32 R5, RZ, RZ, 0x3c0885e4 ;  /* 0x3c0885e4ff057424 */ /* 0x000fc600078e00ff */
[----:B------:R-:W-:-:S05]  /*13f0*/  LOP3.LUT P3, RZ, R13, 0x2, RZ, 0xc0, !PT ;  /* 0x000000020dff7812 */ /* 0x000fca000786c0ff */
[----:B------:R-:W-:-:S04]  /*1400*/  @!P0 FMUL R16, R16, 0.5 ;  /* 0x3f00000010108820 */ /* 0x000fc80000400000 */
[----:B------:R-:W0:Y:S02]  /*1410*/  MUFU.EX2 R12, R16 ;  /* 0x00000010000c7308 */ /* 0x000e240000000800 */
[----:B0-----:R-:W-:Y:S01]  /*1420*/  @!P0 FMUL R12, R12, R12 ;  /* 0x0000000c0c0c8220 */ /* 0x001fe20000400000 */
[----:B------:R-:W-:Y:S01]  /*1430*/  ISETP.NE.U32.AND P0, PT, R4, 0x1, PT ;  /* 0x000000010400780c */ /* 0x000fe20003f05070 */
[----:B------:R-:W-:Y:S02]  /*1440*/  IMAD.MOV.U32 R4, RZ, RZ, -0x46b2bead ;  /* 0xb94d4153ff047424 */ /* 0x000fe400078e00ff */
[----:B------:R-:W-:Y:S01]  /*1450*/  FMUL R12, R17, R12 ;  /* 0x0000000c110c7220 */ /* 0x000fe20000400000 */
[----:B------:R-:W-:-:S03]  /*1460*/  FSEL R3, R3, 1, !P0 ;  /* 0x3f80000003037808 */ /* 0x000fc60004000000 */
[C---:B------:R-:W-:Y:S01]  /*1470*/  FMUL R7, R12.reuse, 0.63661974668502807617 ;  /* 0x3f22f9830c077820 */ /* 0x040fe20000400000 */
[----:B------:R-:W-:Y:S01]  /*1480*/  FADD.FTZ R13, |R12|, -RZ ;  /* 0x800000ff0c0d7221 */ /* 0x000fe20000010200 */
[----:B------:R-:W-:Y:S02]  /*1490*/  FFMA.FTZ R8, R9, R3, RZ ;  /* 0x0000000309087223 */ /* 0x000fe400000100ff */
[----:B------:R-:W0:Y:S02]  /*14a0*/  F2I.FTZ.NTZ R10, R7 ;  /* 0x00000007000a7305 */ /* 0x000e240000213100 */
[----:B------:R-:W-:Y:S01]  /*14b0*/  @P0 MOV R6, 0x37cbac00 ;  /* 0x37cbac0000060802 */ /* 0x000fe20000000f00 */
[----:B------:R-:W-:-:S04]  /*14c0*/  @P0 IMAD.MOV.U32 R5, RZ, RZ, 0x3d2aaabb ;  /* 0x3d2aaabbff050424 */ /* 0x000fc800078e00ff */
[----:B------:R-:W-:Y:S01]  /*14d0*/  @P0 FFMA.FTZ R4, R9, R6, -0.0013887860113754868507 ;  /* 0xbab607ed09040423 */ /* 0x000fe20000010006 */
[----:B------:R-:W-:Y:S02]  /*14e0*/  IMAD.MOV.U32 R6, RZ, RZ, -0x41d55558 ;  /* 0xbe2aaaa8ff067424 */ /* 0x000fe400078e00ff */
[----:B------:R-:W-:Y:S01]  /*14f0*/  @P0 IMAD.MOV.U32 R6, RZ, RZ, -0x41000001 ;  /* 0xbeffffffff060424 */ /* 0x000fe200078e00ff */
[----:B------:R-:W-:Y:S01]  /*1500*/  FSETP.GE.AND P0, PT, R13, 105615, PT ;  /* 0x47ce47800d00780b */ /* 0x000fe20003f06000 */
[----:B------:R-:W-:Y:S01]  /*1510*/  FFMA.FTZ R5, R9, R4, R5 ;  /* 0x0000000409057223 */ /* 0x000fe20000010005 */
[----:B0-----:R-:W-:-:S03]  /*1520*/  I2FP.F32.S32 R7, R10 ;  /* 0x0000000a00077245 */ /* 0x001fc60000201400 */
[----:B------:R-:W-:Y:S02]  /*1530*/  FFMA.FTZ R6, R9, R5, R6 ;  /* 0x0000000509067223 */ /* 0x000fe40000010006 */
[C---:B------:R-:W-:Y:S02]  /*1540*/  FFMA.FTZ R4, R7.reuse, -1.5707962512969970703, R12 ;  /* 0xbfc90fda07047823 */ /* 0x040fe4000001000c */
[----:B------:R-:W-:Y:S02]  /*1550*/  FFMA.FTZ R3, R8, R6, R3 ;  /* 0x0000000608037223 */ /* 0x000fe40000010003 */
[----:B------:R-:W-:Y:S02]  /*1560*/  FFMA.FTZ R4, R7, -7.5497894158615963534e-08, R4 ;  /* 0xb3a2216807047823 */ /* 0x000fe40000010004 */
[----:B------:R-:W-:Y:S02]  /*1570*/  @P3 FFMA.FTZ R3, R3, -1, RZ ;  /* 0xbf80000003033823 */ /* 0x000fe400000100ff */
[----:B------:R-:W-:Y:S01]  /*1580*/  FFMA.FTZ R4, R7, -5.3903029534742383927e-15, R4 ;  /* 0xa7c234c507047823 */ /* 0x000fe20000010004 */
[----:B------:R-:W-:Y:S06]  /*1590*/  @!P0 BRA `(.L_x_10) ;  /* 0x0000000000f08947 */ /* 0x000fec0003800000 */
[----:B------:R-:W-:-:S13]  /*15a0*/  FSETP.NEU.AND P0, PT, R13, +INF , PT ;  /* 0x7f8000000d00780b */ /* 0x000fda0003f0d000 */
[----:B------:R-:W-:Y:S01]  /*15b0*/  @!P0 FMUL.FTZ R4, RZ, R12 ;  /* 0x0000000cff048220 */ /* 0x000fe20000410000 */
[----:B------:R-:W-:Y:S01]  /*15c0*/  @!P0 IMAD.MOV.U32 R10, RZ, RZ, RZ ;  /* 0x000000ffff0a8224 */ /* 0x000fe200078e00ff */
[----:B------:R-:W-:Y:S06]  /*15d0*/  @!P0 BRA `(.L_x_10) ;  /* 0x0000000000e08947 */ /* 0x000fec0003800000 */
[----:B------:R-:W-:Y:S01]  /*15e0*/  SHF.R.U32.HI R16, RZ, 0x17, R12 ;  /* 0x00000017ff107819 */ /* 0x000fe2000001160c */
[----:B------:R-:W-:Y:S01]  /*15f0*/  IMAD.MOV.U32 R4, RZ, RZ, RZ ;  /* 0x000000ffff047224 */ /* 0x000fe200078e00ff */
[----:B------:R-:W-:Y:S01]  /*1600*/  SHF.L.U32 R7, R12, 0x8, RZ ;  /* 0x000000080c077819 */ /* 0x000fe200000006ff */
        /* <DEDUP_REMOVED lines=8> */
.L_x_11:
[----:B------:R-:W-:-:S04]  /*1690*/  IADD3 R14, P0, R10, UR6, RZ ;  /* 0x000000060a0e7c10 */ /* 0x000fc8000ff1e0ff */
[----:B------:R-:W-:-:S06]  /*16a0*/  IADD3.X R15, R13, UR7, RZ, P0, !PT ;  /* 0x000000070d0f7c10 */ /* 0x000fcc00087fe4ff */
[----:B------:R-:W2:Y:S01]  /*16b0*/  LDG.E.CONSTANT R15, desc[UR4][R14.64] ;  /* 0x000000040e0f7981 */ /* 0x000ea2000c1e9900 */
[----:B------:R-:W-:Y:S01]  /*16c0*/  IADD3 R10, P3, R10, 0x4, RZ ;  /* 0x000000040a0a7810 */ /* 0x000fe20007f7e0ff */
[----:B------:R-:W-:Y:S01]  /*16d0*/  IMAD.MOV.U32 R9, RZ, RZ, RZ ;  /* 0x000000ffff097224 */ /* 0x000fe200078e00ff */
[----:B------:R-:W-:Y:S02]  /*16e0*/  MOV R8, R4 ;  /* 0x0000000400087202 */ /* 0x000fe40000000f00 */
        /* <DEDUP_REMOVED lines=35> */
[----:B0-----:R-:W-:Y:S01]  /*1920*/  IMAD.MOV R4, RZ, RZ, -R10 ;  /* 0x000000ffff047224 */ /* 0x001fe200078e0a0a */
[----:B------:R-:W-:-:S03]  /*1930*/  ISETP.GE.AND P3, PT, R12, RZ, PT ;  /* 0x000000ff0c00720c */ /* 0x000fc60003f66270 */
[----:B------:R-:W-:Y:S01]  /*1940*/  @!P0 IMAD.MOV.U32 R10, RZ, RZ, R4 ;  /* 0x000000ffff0a8224 */ /* 0x000fe200078e0004 */
[----:B-1----:R-:W-:-:S09]  /*1950*/  FSEL R4, -R6, R6, !P3 ;  /* 0x0000000606047208 */ /* 0x002fd20005800100 */
.L_x_10:
[----:B------:R-:W-:Y:S05]  /*1960*/  BSYNC B0 ;  /* 0x0000000000007941 */ /* 0x000fea0003800000 */
.L_x_9:
[----:B------:R-:W-:Y:S01]  /*1970*/  LOP3.LUT R5, R10, 0x1, RZ, 0xc0, !PT ;  /* 0x000000010a057812 */ /* 0x000fe200078ec0ff */
[----:B------:R-:W-:Y:S01]  /*1980*/  FMUL.FTZ R12, R4, R4 ;  /* 0x00000004040c7220 */ /* 0x000fe20000410000 */
[----:B------:R-:W-:Y:S01]  /*1990*/  IMAD.MOV.U32 R8, RZ, RZ, 0x3c0885e4 ;  /* 0x3c0885e4ff087424 */ /* 0x000fe200078e00ff */
[----:B------:R-:W0:Y:S01]  /*19a0*/  LDC.64 R6, c[0x0][0x218] ;  /* 0x00008600ff067b82 */ /* 0x000e220000000a00 */
[----:B------:R-:W-:Y:S01]  /*19b0*/  ISETP.NE.U32.AND P0, PT, R5, 0x1, PT ;  /* 0x000000010500780c */ /* 0x000fe20003f05070 */
[----:B------:R-:W-:Y:S02]  /*19c0*/  IMAD.MOV.U32 R5, RZ, RZ, -0x46b2bead ;  /* 0xb94d4153ff057424 */ /* 0x000fe400078e00ff */
[----:B------:R-:W-:-:S05]  /*19d0*/  VIADD R10, R10, 0x1 ;  /* 0x000000010a0a7836 */ /* 0x000fca0000000000 */
[----:B------:R-:W-:-:S05]  /*19e0*/  LOP3.LUT P3, RZ, R10, 0x2, RZ, 0xc0, !PT ;  /* 0x000000020aff7812 */ /* 0x000fca000786c0ff */
[----:B------:R-:W-:Y:S01]  /*19f0*/  @P0 MOV R9, 0x37cbac00 ;  /* 0x37cbac0000090802 */ /* 0x000fe20000000f00 */
[----:B------:R-:W-:-:S04]  /*1a00*/  @P0 IMAD.MOV.U32 R8, RZ, RZ, 0x3d2aaabb ;  /* 0x3d2aaabbff080424 */ /* 0x000fc800078e00ff */
[C---:B------:R-:W-:Y:S01]  /*1a10*/  @P0 FFMA.FTZ R5, R12.reuse, R9, -0.0013887860113754868507 ;  /* 0xbab607ed0c050423 */ /* 0x040fe20000010009 */
[----:B------:R-:W-:Y:S02]  /*1a20*/  IMAD.MOV.U32 R9, RZ, RZ, -0x41d55558 ;  /* 0xbe2aaaa8ff097424 */ /* 0x000fe400078e00ff */
[----:B------:R-:W-:Y:S02]  /*1a30*/  @P0 IMAD.MOV.U32 R9, RZ, RZ, -0x41000001 ;  /* 0xbeffffffff090424 */ /* 0x000fe400078e00ff */
[----:B------:R-:W-:Y:S01]  /*1a40*/  FFMA.FTZ R8, R12, R5, R8 ;  /* 0x000000050c087223 */ /* 0x000fe20000010008 */
[----:B------:R-:W-:Y:S01]  /*1a50*/  FSEL R5, R4, 1, !P0 ;  /* 0x3f80000004057808 */ /* 0x000fe20004000000 */
[----:B0-----:R-:W-:Y:S01]  /*1a60*/  IMAD.WIDE R6, R11, 0x4, R6 ;  /* 0x000000040b067825 */ /* 0x001fe200078e0206 */
[----:B------:R-:W-:-:S03]  /*1a70*/  FSEL R4, R0, R3, !P1 ;  /* 0x0000000300047208 */ /* 0x000fc60004800000 */
[C---:B------:R-:W-:Y:S01]  /*1a80*/  FFMA.FTZ R8, R12.reuse, R8, R9 ;  /* 0x000000080c087223 */ /* 0x040fe20000010009 */
[----:B------:R-:W-:-:S04]  /*1a90*/  FFMA.FTZ R12, R12, R5, RZ ;  /* 0x000000050c0c7223 */ /* 0x000fc800000100ff */
[----:B------:R-:W-:-:S04]  /*1aa0*/  FFMA.FTZ R5, R12, R8, R5 ;  /* 0x000000080c057223 */ /* 0x000fc80000010005 */
[----:B------:R-:W-:-:S05]  /*1ab0*/  @P3 FFMA.FTZ R5, R5, -1, RZ ;  /* 0xbf80000005053823 */ /* 0x000fca00000100ff */
[----:B------:R-:W-:Y:S01]  /*1ac0*/  FSEL R5, R2, R5, !P1 ;  /* 0x0000000502057208 */ /* 0x000fe20004800000 */
[----:B------:R-:W-:Y:S06]  /*1ad0*/  @P2 EXIT ;  /* 0x000000000000294d */ /* 0x000fec0003800000 */
[----:B------:R-:W-:Y:S01]  /*1ae0*/  STG.E.64 desc[UR4][R6.64], R4 ;  /* 0x0000000406007986 */ /* 0x000fe2000c101b04 */
[----:B------:R-:W-:Y:S05]  /*1af0*/  EXIT ;  /* 0x000000000000794d */ /* 0x000fea0003800000 */
.L_x_12:
[----:B------:R-:W-:-:S00]  /*1b00*/  BRA `(.L_x_12) ;  /* 0xfffffffc00fc7947 */ /* 0x000fc0000383ffff */
[----:B------:R-:W-:-:S00]  /*1b10*/  NOP ;  /* 0x0000000000007918 */ /* 0x000fc00000000000 */
        /* <DEDUP_REMOVED lines=14> */
.L_x_13:


//--------------------- .nv.global.init           --------------------------
	.section	.nv.global.init,"aw",@progbits
	.align	4
.nv.global.init:
	.type		__cudart_i2opi_f,@object
	.size		__cudart_i2opi_f,(_$_str - __cudart_i2opi_f)
__cudart_i2opi_f:
        /*0000*/ 	.byte	0x41, 0x90, 0x43, 0x3c, 0x99, 0x95, 0x62, 0xdb, 0xc0, 0xdd, 0x34, 0xf5, 0xd1, 0x57, 0x27, 0xfc
        /*0010*/ 	.byte	0x29, 0x15, 0x44, 0x4e, 0x6e, 0x83, 0xf9, 0xa2
	.type		_$_str,@object
	.size		_$_str,(.L_0 - _$_str)
_$_str:
        /*0018*/ 	.byte	0x5f, 0x5f, 0x43, 0x55, 0x44, 0x41, 0x5f, 0x46, 0x54, 0x5a, 0x00
.L_0:


//--------------------- .nv.constant0.triton_poi_fused_cat_0 --------------------------
	.section	.nv.constant0.triton_poi_fused_cat_0,"a",@progbits
	.sectionflags	@""
	.align	4
.nv.constant0.triton_poi_fused_cat_0:
	.zero		548
